	.headerflags	@"EF_CUDA_TEXMODE_UNIFIED EF_CUDA_64BIT_ADDRESS EF_CUDA_ACCELERATORS EF_CUDA_SM90 EF_CUDA_VIRTUAL_SM(EF_CUDA_SM90)"
	.elftype	@"ET_EXEC"


//--------------------- .nv.info                  --------------------------
	.section	.nv.info,"",@"SHT_CUDA_INFO"
	.align	4


	//----- nvinfo : EIATTR_REGCOUNT
	.align		4
        /*0000*/ 	.byte	0x04, 0x2f
        /*0002*/ 	.short	(.L_1 - .L_0)
	.align		4
.L_0:
        /*0004*/ 	.word	index@(triton_poi_fused_cat_46)
        /*0008*/ 	.word	0x00000016


	//----- nvinfo : EIATTR_MIN_STACK_SIZE
	.align		4
.L_1:
        /*000c*/ 	.byte	0x04, 0x12
        /*000e*/ 	.short	(.L_3 - .L_2)
	.align		4
.L_2:
        /*0010*/ 	.word	index@(triton_poi_fused_cat_46)
        /*0014*/ 	.word	0x00000000


	//----- nvinfo : EIATTR_FRAME_SIZE
	.align		4
.L_3:
        /*0018*/ 	.byte	0x04, 0x11
        /*001a*/ 	.short	(.L_5 - .L_4)
	.align		4
.L_4:
        /*001c*/ 	.word	index@(triton_poi_fused_cat_46)
        /*0020*/ 	.word	0x00000000


	//----- nvinfo : EIATTR_MIN_STACK_SIZE
	.align		4
.L_5:
        /*0024*/ 	.byte	0x04, 0x12
        /*0026*/ 	.short	(.L_7 - .L_6)
	.align		4
.L_6:
        /*0028*/ 	.word	index@(triton_poi_fused_cat_46)
        /*002c*/ 	.word	0x00000000
.L_7:


//--------------------- .nv.info.triton_poi_fused_cat_46 --------------------------
	.section	.nv.info.triton_poi_fused_cat_46,"",@"SHT_CUDA_INFO"
	.sectionflags	@""
	.align	4


	//----- nvinfo : EIATTR_CUDA_API_VERSION
	.align		4
        /*0000*/ 	.byte	0x04, 0x37
        /*0002*/ 	.short	(.L_9 - .L_8)
.L_8:
        /*0004*/ 	.word	0x0000007c


	//----- nvinfo : EIATTR_KPARAM_INFO
	.align		4
.L_9:
        /*0008*/ 	.byte	0x04, 0x17
        /*000a*/ 	.short	(.L_11 - .L_10)
.L_10:
        /*000c*/ 	.word	0x00000000
        /*0010*/ 	.short	0x0005
        /*0012*/ 	.short	0x0028
        /*0014*/ 	.byte	0x00, 0xf0, 0x11, 0x00


	//----- nvinfo : EIATTR_KPARAM_INFO
	.align		4
.L_11:
        /*0018*/ 	.byte	0x04, 0x17
        /*001a*/ 	.short	(.L_13 - .L_12)
.L_12:
        /*001c*/ 	.word	0x00000000
        /*0020*/ 	.short	0x0004
        /*0022*/ 	.short	0x0020
        /*0024*/ 	.byte	0x00, 0xf4, 0x21, 0x00


	//----- nvinfo : EIATTR_KPARAM_INFO
	.align		4
.L_13:
        /*0028*/ 	.byte	0x04, 0x17
        /*002a*/ 	.short	(.L_15 - .L_14)
.L_14:
        /*002c*/ 	.word	0x00000000
        /*0030*/ 	.short	0x0003
        /*0032*/ 	.short	0x0018
        /*0034*/ 	.byte	0x00, 0xf4, 0x21, 0x00


	//----- nvinfo : EIATTR_KPARAM_INFO
	.align		4
.L_15:
        /*0038*/ 	.byte	0x04, 0x17
        /*003a*/ 	.short	(.L_17 - .L_16)
.L_16:
        /*003c*/ 	.word	0x00000000
        /*0040*/ 	.short	0x0002
        /*0042*/ 	.short	0x0010
        /*0044*/ 	.byte	0x00, 0xf4, 0x21, 0x00


	//----- nvinfo : EIATTR_KPARAM_INFO
	.align		4
.L_17:
        /*0048*/ 	.byte	0x04, 0x17
        /*004a*/ 	.short	(.L_19 - .L_18)
.L_18:
        /*004c*/ 	.word	0x00000000
        /*0050*/ 	.short	0x0001
        /*0052*/ 	.short	0x0008
        /*0054*/ 	.byte	0x00, 0xf4, 0x21, 0x00


	//----- nvinfo : EIATTR_KPARAM_INFO
	.align		4
.L_19:
        /*0058*/ 	.byte	0x04, 0x17
        /*005a*/ 	.short	(.L_21 - .L_20)
.L_20:
        /*005c*/ 	.word	0x00000000
        /*0060*/ 	.short	0x0000
        /*0062*/ 	.short	0x0000
        /*0064*/ 	.byte	0x00, 0xf4, 0x21, 0x00


	//----- nvinfo : EIATTR_SPARSE_MMA_MASK
	.align		4
.L_21:
        /*0068*/ 	.byte	0x03, 0x50
        /*006a*/ 	.short	0x0000


	//----- nvinfo : EIATTR_MAXREG_COUNT
	.align		4
        /*006c*/ 	.byte	0x03, 0x1b
        /*006e*/ 	.short	0x00ff


	//----- nvinfo : EIATTR_EXIT_INSTR_OFFSETS
	.align		4
        /*0070*/ 	.byte	0x04, 0x1c
        /*0072*/ 	.short	(.L_23 - .L_22)


	//   ....[0]....
.L_22:
        /*0074*/ 	.word	0x000001e0


	//----- nvinfo : EIATTR_REQNTID
	.align		4
.L_23:
        /*0078*/ 	.byte	0x04, 0x10
        /*007a*/ 	.short	(.L_25 - .L_24)
.L_24:
        /*007c*/ 	.word	0x00000080
        /*0080*/ 	.word	0x00000001
        /*0084*/ 	.word	0x00000001


	//----- nvinfo : EIATTR_CBANK_PARAM_SIZE
	.align		4
.L_25:
        /*0088*/ 	.byte	0x03, 0x19
        /*008a*/ 	.short	0x002c


	//----- nvinfo : EIATTR_PARAM_CBANK
	.align		4
        /*008c*/ 	.byte	0x04, 0x0a
        /*008e*/ 	.short	(.L_27 - .L_26)
	.align		4
.L_26:
        /*0090*/ 	.word	index@(.nv.constant0.triton_poi_fused_cat_46)
        /*0094*/ 	.short	0x0210
        /*0096*/ 	.short	0x002c


	//----- nvinfo : EIATTR_SW_WAR
	.align		4
.L_27:
        /*0098*/ 	.byte	0x04, 0x36
        /*009a*/ 	.short	(.L_29 - .L_28)
.L_28:
        /*009c*/ 	.word	0x00000008
.L_29:


//--------------------- .nv.callgraph             --------------------------
	.section	.nv.callgraph,"",@"SHT_CUDA_CALLGRAPH"
	.align	4
	.sectionentsize	8
	.align		4
        /*0000*/ 	.word	0x00000000
	.align		4
        /*0004*/ 	.word	0xffffffff
	.align		4
        /*0008*/ 	.word	0x00000000
	.align		4
        /*000c*/ 	.word	0xfffffffe
	.align		4
        /*0010*/ 	.word	0x00000000
	.align		4
        /*0014*/ 	.word	0xfffffffd
	.align		4
        /*0018*/ 	.word	0x00000000
	.align		4
        /*001c*/ 	.word	0xfffffffc


//--------------------- .text.triton_poi_fused_cat_46 --------------------------
	.section	.text.triton_poi_fused_cat_46,"ax",@progbits
	.align	128
        .global         triton_poi_fused_cat_46
        .type           triton_poi_fused_cat_46,@function
        .size           triton_poi_fused_cat_46,(.L_x_1 - triton_poi_fused_cat_46)
        .other          triton_poi_fused_cat_46,@"STO_CUDA_ENTRY STV_DEFAULT"
triton_poi_fused_cat_46:
.text.triton_poi_fused_cat_46:
[----:B------:R-:W-:Y:S01]  /*0000*/  LDC R1, c[0x0][0x28] ;  /* 0x00000a00ff017b82 */ /* 0x000fe20000000800 */
[----:B------:R-:W1:Y:S07]  /*0010*/  S2R R0, SR_TID.X ;  /* 0x0000000000007919 */ /* 0x000e6e0000002100 */
[----:B------:R-:W2:Y:S01]  /*0020*/  LDC.64 R2, c[0x0][0x210] ;  /* 0x00008400ff027b82 */ /* 0x000ea20000000a00 */
[----:B------:R-:W-:Y:S01]  /*0030*/  ULDC.64 UR4, c[0x0][0x208] ;  /* 0x0000820000047ab9 */ /* 0x000fe20000000a00 */
[----:B------:R-:W3:Y:S06]  /*0040*/  S2R R13, SR_CTAID.X ;  /* 0x00000000000d7919 */ /* 0x000eec0000002500 */
[----:B------:R-:W4:Y:S08]  /*0050*/  LDC.64 R6, c[0x0][0x218] ;  /* 0x00008600ff067b82 */ /* 0x000f300000000a00 */
[----:B------:R-:W5:Y:S08]  /*0060*/  LDC.64 R8, c[0x0][0x220] ;  /* 0x00008800ff087b82 */ /* 0x000f700000000a00 */
[----:B------:R-:W4:Y:S01]  /*0070*/  LDC.64 R10, c[0x0][0x228] ;  /* 0x00008a00ff0a7b82 */ /* 0x000f220000000a00 */
[----:B-1----:R-:W-:-:S04]  /*0080*/  SHF.L.U32 R0, R0, 0x1, RZ ;  /* 0x0000000100007819 */ /* 0x002fc800000006ff */
[----:B------:R-:W-:-:S04]  /*0090*/  LOP3.LUT R0, R0, 0xfe, RZ, 0xc0, !PT ;  /* 0x000000fe00007812 */ /* 0x000fc800078ec0ff */
[----:B---3--:R-:W-:-:S05]  /*00a0*/  LEA R13, R13, R0, 0x8 ;  /* 0x000000000d0d7211 */ /* 0x008fca00078e40ff */
[----:B--2---:R-:W-:-:S06]  /*00b0*/  IMAD.WIDE R2, R13, 0x4, R2 ;  /* 0x000000040d027825 */ /* 0x004fcc00078e0202 */
[----:B------:R-:W2:Y:S01]  /*00c0*/  LDG.E.64 R2, desc[UR4][R2.64] ;  /* 0x0000000402027981 */ /* 0x000ea2000c1e1b00 */
[----:B------:R-:W-:-:S05]  /*00d0*/  IMAD.HI R0, R13, 0x2aaaaaab, RZ ;  /* 0x2aaaaaab0d007827 */ /* 0x000fca00078e02ff */
[----:B------:R-:W-:-:S04]  /*00e0*/  SHF.R.U32.HI R5, RZ, 0x1f, R0 ;  /* 0x0000001fff057819 */ /* 0x000fc80000011600 */
[----:B------:R-:W-:Y:S02]  /*00f0*/  LEA.HI.SX32 R0, R0, R5, 0x15 ;  /* 0x0000000500007211 */ /* 0x000fe400078faaff */
[----:B------:R-:W1:Y:S03]  /*0100*/  LDC.64 R4, c[0x0][0x230] ;  /* 0x00008c00ff047b82 */ /* 0x000e660000000a00 */
[----:B------:R-:W-:-:S04]  /*0110*/  IMAD R13, R0, -0x3000, R13 ;  /* 0xffffd000000d7824 */ /* 0x000fc800078e020d */
[----:B------:R-:W-:-:S04]  /*0120*/  IMAD R13, R0, 0x3f000, R13 ;  /* 0x0003f000000d7824 */ /* 0x000fc800078e020d */
[----:B------:R-:W-:Y:S02]  /*0130*/  IMAD R15, R0, 0x3000, R13 ;  /* 0x00003000000f7824 */ /* 0x000fe400078e020d */
[----:B----4-:R-:W-:-:S04]  /*0140*/  IMAD.WIDE R6, R13, 0x4, R6 ;  /* 0x000000040d067825 */ /* 0x010fc800078e0206 */
[----:B------:R-:W-:Y:S02]  /*0150*/  IMAD R17, R0, 0x3000, R15 ;  /* 0x0000300000117824 */ /* 0x000fe400078e020f */
[----:B-----5:R-:W-:-:S04]  /*0160*/  IMAD.WIDE R8, R15, 0x4, R8 ;  /* 0x000000040f087825 */ /* 0x020fc800078e0208 */
[----:B------:R-:W-:Y:S02]  /*0170*/  IMAD R19, R0, 0x3000, R17 ;  /* 0x0000300000137824 */ /* 0x000fe400078e0211 */
[----:B0-----:R-:W-:-:S04]  /*0180*/  IMAD.WIDE R10, R17, 0x4, R10 ;  /* 0x00000004110a7825 */ /* 0x001fc800078e020a */
[----:B-1----:R-:W-:Y:S01]  /*0190*/  IMAD.WIDE R4, R19, 0x4, R4 ;  /* 0x0000000413047825 */ /* 0x002fe200078e0204 */
[----:B--2---:R-:W-:Y:S04]  /*01a0*/  STG.E.64 desc[UR4][R6.64], R2 ;  /* 0x0000000206007986 */ /* 0x004fe8000c101b04 */
[----:B------:R-:W-:Y:S04]  /*01b0*/  STG.E.64 desc[UR4][R8.64], R2 ;  /* 0x0000000208007986 */ /* 0x000fe8000c101b04 */
[----:B------:R-:W-:Y:S04]  /*01c0*/  STG.E.64 desc[UR4][R10.64], R2 ;  /* 0x000000020a007986 */ /* 0x000fe8000c101b04 */
[----:B------:R-:W-:Y:S01]  /*01d0*/  STG.E.64 desc[UR4][R4.64], R2 ;  /* 0x0000000204007986 */ /* 0x000fe2000c101b04 */
[----:B------:R-:W-:Y:S05]  /*01e0*/  EXIT ;  /* 0x000000000000794d */ /* 0x000fea0003800000 */
.L_x_0:
[----:B------:R-:W-:-:S00]  /*01f0*/  BRA `(.L_x_0) ;  /* 0xfffffffc00fc7947 */ /* 0x000fc0000383ffff */
[----:B------:R-:W-:-:S00]  /*0200*/  NOP ;  /* 0x0000000000007918 */ /* 0x000fc00000000000 */
[----:B------:R-:W-:-:S00]  /*0210*/  NOP ;  /* 0x0000000000007918 */ /* 0x000fc00000000000 */
[----:B------:R-:W-:-:S00]  /*0220*/  NOP ;  /* 0x0000000000007918 */ /* 0x000fc00000000000 */
[----:B------:R-:W-:-:S00]  /*0230*/  NOP ;  /* 0x0000000000007918 */ /* 0x000fc00000000000 */
[----:B------:R-:W-:-:S00]  /*0240*/  NOP ;  /* 0x0000000000007918 */ /* 0x000fc00000000000 */
[----:B------:R-:W-:-:S00]  /*0250*/  NOP ;  /* 0x0000000000007918 */ /* 0x000fc00000000000 */
[----:B------:R-:W-:-:S00]  /*0260*/  NOP ;  /* 0x0000000000007918 */ /* 0x000fc00000000000 */
[----:B------:R-:W-:-:S00]  /*0270*/  NOP ;  /* 0x0000000000007918 */ /* 0x000fc00000000000 */
.L_x_1:


//--------------------- .nv.constant0.triton_poi_fused_cat_46 --------------------------
	.section	.nv.constant0.triton_poi_fused_cat_46,"a",@progbits
	.sectionflags	@""
	.align	4
.nv.constant0.triton_poi_fused_cat_46:
	.zero		572
